//
// Generated by NVIDIA NVVM Compiler
//
// Compiler Build ID: CL-36424714
// Cuda compilation tools, release 13.0, V13.0.88
// Based on NVVM 20.0.0
//

.version 9.0
.target sm_100
.address_size 64

	// .globl	_Z8myKernelPi
// smem has been demoted

.visible .entry _Z8myKernelPi(
	.param .u64 .ptr .align 1 _Z8myKernelPi_param_0
)
{
	.reg .pred 	%p<5>;
	.reg .b32 	%r<38>;
	.reg .b64 	%rd<3>;
	// demoted variable
	.shared .align 4 .b8 smem[128];
	ld.param.u64 	%rd1, [_Z8myKernelPi_param_0];
	mov.u32 	%r1, %tid.x;
	setp.lt.u32 	%p1, %r1, 16;
	mov.b32 	%r3, -1;
	vote.sync.ballot.b32 	%r2, %p1, %r3;
	setp.gt.u32 	%p3, %r1, 16;
	@%p3 bra 	$L__BB0_3;
	shl.b32 	%r4, %r1, 2;
	mov.u32 	%r5, smem;
	add.s32 	%r6, %r5, %r4;
	st.shared.u32 	[%r6], %r1;
	bar.warp.sync 	%r2;
	setp.ne.s32 	%p4, %r1, 0;
	@%p4 bra 	$L__BB0_3;
	ld.shared.u32 	%r7, [smem];
	ld.shared.u32 	%r8, [smem+4];
	add.s32 	%r9, %r7, %r8;
	ld.shared.u32 	%r10, [smem+8];
	add.s32 	%r11, %r9, %r10;
	ld.shared.u32 	%r12, [smem+12];
	add.s32 	%r13, %r11, %r12;
	ld.shared.u32 	%r14, [smem+16];
	add.s32 	%r15, %r13, %r14;
	ld.shared.u32 	%r16, [smem+20];
	add.s32 	%r17, %r15, %r16;
	ld.shared.u32 	%r18, [smem+24];
	add.s32 	%r19, %r17, %r18;
	ld.shared.u32 	%r20, [smem+28];
	add.s32 	%r21, %r19, %r20;
	ld.shared.u32 	%r22, [smem+32];
	add.s32 	%r23, %r21, %r22;
	ld.shared.u32 	%r24, [smem+36];
	add.s32 	%r25, %r23, %r24;
	ld.shared.u32 	%r26, [smem+40];
	add.s32 	%r27, %r25, %r26;
	ld.shared.u32 	%r28, [smem+44];
	add.s32 	%r29, %r27, %r28;
	ld.shared.u32 	%r30, [smem+48];
	add.s32 	%r31, %r29, %r30;
	ld.shared.u32 	%r32, [smem+52];
	add.s32 	%r33, %r31, %r32;
	ld.shared.u32 	%r34, [smem+56];
	add.s32 	%r35, %r33, %r34;
	ld.shared.u32 	%r36, [smem+60];
	add.s32 	%r37, %r35, %r36;
	cvta.to.global.u64 	%rd2, %rd1;
	st.global.u32 	[%rd2], %r37;
$L__BB0_3:
	bar.sync 	0;
	ret;

}


// ===== COMPILED SASS (sm_100) =====

	.target	sm_100

	.elftype	@"ET_EXEC"


//--------------------- .note.nv.tkinfo           --------------------------
	.section	.note.nv.tkinfo,"",@"SHT_NOTE"
	.sectionflags	@"SHF_NOTE_NV_TKINFO"
	.tkinfo
        /*0018*/ 	.word	0x00000002
        /*0030*/ 	.string	""
        /*0030*/ 	.string	"ptxas"
        /*0030*/ 	.string	"Cuda compilation tools, release 13.0, V13.0.88"
        /*0030*/ 	.string	"Build cuda_13.0.r13.0/compiler.36424714_0"
        /*0030*/ 	.string	"-arch sm_100 -m 64 "



//--------------------- .note.nv.cuinfo           --------------------------
	.section	.note.nv.cuinfo,"",@"SHT_NOTE"
	.sectionflags	@"SHF_NOTE_NV_CUINFO"
        /*0018*/ 	.short	0x0002
        /*001a*/ 	.short	0x0064
        /*001c*/ 	.short	0x0082
	.zero		2


//--------------------- .nv.info                  --------------------------
	.section	.nv.info,"",@"SHT_CUDA_INFO"
	.align	4


	//----- nvinfo : EIATTR_REGCOUNT
	.align		4
        /*0000*/ 	.byte	0x04, 0x2f
        /*0002*/ 	.short	(.L_1 - .L_0)
	.align		4
.L_0:
        /*0004*/ 	.word	index@(_Z8myKernelPi)
        /*0008*/ 	.word	0x00000016


	//----- nvinfo : EIATTR_FRAME_SIZE
	.align		4
.L_1:
        /*000c*/ 	.byte	0x04, 0x11
        /*000e*/ 	.short	(.L_3 - .L_2)
	.align		4
.L_2:
        /*0010*/ 	.word	index@(_Z8myKernelPi)
        /*0014*/ 	.word	0x00000000


	//----- nvinfo : EIATTR_MIN_STACK_SIZE
	.align		4
.L_3:
        /*0018*/ 	.byte	0x04, 0x12
        /*001a*/ 	.short	(.L_5 - .L_4)
	.align		4
.L_4:
        /*001c*/ 	.word	index@(_Z8myKernelPi)
        /*0020*/ 	.word	0x00000000
.L_5:


//--------------------- .nv.compat                --------------------------
	.section	.nv.compat,"",@"SHT_CUDA_COMPAT_INFO"
	.align	4
        /*0000*/ 	.byte	0x02, 0x09, 0x00, 0x00, 0x02, 0x02, 0x01, 0x00, 0x02, 0x05, 0x05, 0x00, 0x03, 0x07, 0x01, 0x01
        /*0010*/ 	.byte	0x02, 0x03, 0x00, 0x00, 0x02, 0x06, 0x01, 0x00, 0x04, 0x0b, 0x08, 0x00, 0x09, 0x00, 0x00, 0x00
        /*0020*/ 	.byte	0x00, 0x00, 0x00, 0x00


//--------------------- .nv.info._Z8myKernelPi    --------------------------
	.section	.nv.info._Z8myKernelPi,"",@"SHT_CUDA_INFO"
	.sectionflags	@""
	.align	4


	//----- nvinfo : EIATTR_CUDA_API_VERSION
	.align		4
        /*0000*/ 	.byte	0x04, 0x37
        /*0002*/ 	.short	(.L_7 - .L_6)
.L_6:
        /*0004*/ 	.word	0x00000082


	//----- nvinfo : EIATTR_KPARAM_INFO
	.align		4
.L_7:
        /*0008*/ 	.byte	0x04, 0x17
        /*000a*/ 	.short	(.L_9 - .L_8)
.L_8:
        /*000c*/ 	.word	0x00000000
        /*0010*/ 	.short	0x0000
        /*0012*/ 	.short	0x0000
        /*0014*/ 	.byte	0x00, 0xf5, 0x21, 0x00


	//----- nvinfo : EIATTR_SPARSE_MMA_MASK
	.align		4
.L_9:
        /*0018*/ 	.byte	0x03, 0x50
        /*001a*/ 	.short	0x0000


	//----- nvinfo : EIATTR_MAXREG_COUNT
	.align		4
        /*001c*/ 	.byte	0x03, 0x1b
        /*001e*/ 	.short	0x00ff


	//----- nvinfo : EIATTR_NUM_BARRIERS
	.align		4
        /*0020*/ 	.byte	0x02, 0x4c
        /*0022*/ 	.byte	0x01
	.zero		1


	//----- nvinfo : EIATTR_MERCURY_ISA_VERSION
	.align		4
        /*0024*/ 	.byte	0x03, 0x5f
        /*0026*/ 	.short	0x0101


	//----- nvinfo : EIATTR_COOP_GROUP_MASK_REGIDS
	.align		4
        /*0028*/ 	.byte	0x04, 0x29
        /*002a*/ 	.short	(.L_11 - .L_10)


	//   ....[0]....
.L_10:
        /*002c*/ 	.word	0xffffffff


	//   ....[1]....
        /*0030*/ 	.word	0x05000004


	//----- nvinfo : EIATTR_COOP_GROUP_INSTR_OFFSETS
	.align		4
.L_11:
        /*0034*/ 	.byte	0x04, 0x28
        /*0036*/ 	.short	(.L_13 - .L_12)


	//   ....[0]....
.L_12:
        /*0038*/ 	.word	0x00000040


	//   ....[1]....
        /*003c*/ 	.word	0x000000c0


	//----- nvinfo : EIATTR_VRC_CTA_INIT_COUNT
	.align		4
.L_13:
        /*0040*/ 	.byte	0x02, 0x4a
	.zero		1
	.zero		1


	//----- nvinfo : EIATTR_EXIT_INSTR_OFFSETS
	.align		4
        /*0044*/ 	.byte	0x04, 0x1c
        /*0046*/ 	.short	(.L_15 - .L_14)


	//   ....[0]....
.L_14:
        /*0048*/ 	.word	0x000001f0


	//----- nvinfo : EIATTR_CRS_STACK_SIZE
	.align		4
.L_15:
        /*004c*/ 	.byte	0x04, 0x1e
        /*004e*/ 	.short	(.L_17 - .L_16)
.L_16:
        /*0050*/ 	.word	0x00000000


	//----- nvinfo : EIATTR_CBANK_PARAM_SIZE
	.align		4
.L_17:
        /*0054*/ 	.byte	0x03, 0x19
        /*0056*/ 	.short	0x0008


	//----- nvinfo : EIATTR_PARAM_CBANK
	.align		4
        /*0058*/ 	.byte	0x04, 0x0a
        /*005a*/ 	.short	(.L_19 - .L_18)
	.align		4
.L_18:
        /*005c*/ 	.word	index@(.nv.constant0._Z8myKernelPi)
        /*0060*/ 	.short	0x0380
        /*0062*/ 	.short	0x0008


	//----- nvinfo : EIATTR_SW_WAR
	.align		4
.L_19:
        /*0064*/ 	.byte	0x04, 0x36
        /*0066*/ 	.short	(.L_21 - .L_20)
.L_20:
        /*0068*/ 	.word	0x00000008
.L_21:


//--------------------- .nv.callgraph             --------------------------
	.section	.nv.callgraph,"",@"SHT_CUDA_CALLGRAPH"
	.align	4
	.sectionentsize	8
	.align		4
        /*0000*/ 	.word	0x00000000
	.align		4
        /*0004*/ 	.word	0xffffffff
	.align		4
        /*0008*/ 	.word	0x00000000
	.align		4
        /*000c*/ 	.word	0xfffffffe
	.align		4
        /*0010*/ 	.word	0x00000000
	.align		4
        /*0014*/ 	.word	0xfffffffd
	.align		4
        /*0018*/ 	.word	0x00000000
	.align		4
        /*001c*/ 	.word	0xfffffffc


//--------------------- .text._Z8myKernelPi       --------------------------
	.section	.text._Z8myKernelPi,"ax",@progbits
	.align	128
        .global         _Z8myKernelPi
        .type           _Z8myKernelPi,@function
        .size           _Z8myKernelPi,(.L_x_2 - _Z8myKernelPi)
        .other          _Z8myKernelPi,@"STO_CUDA_ENTRY STV_DEFAULT"
_Z8myKernelPi:
.text._Z8myKernelPi:
[----:B------:R-:W-:Y:S01]  /*0000*/  LDC R1, c[0x0][0x37c] ;  /* 0x0000df00ff017b82 */ /* 0x000fe20000000800 */
[----:B------:R-:W0:Y:S02]  /*0010*/  S2R R5, SR_TID.X ;  /* 0x0000000000057919 */ /* 0x000e240000002100 */
[C---:B0-----:R-:W-:Y:S02]  /*0020*/  ISETP.GE.U32.AND P0, PT, R5.reuse, 0x10, PT ;  /* 0x000000100500780c */ /* 0x041fe40003f06070 */
[----:B------:R-:W-:-:S11]  /*0030*/  ISETP.GT.U32.AND P1, PT, R5, 0x10, PT ;  /* 0x000000100500780c */ /* 0x000fd60003f24070 */
[----:B------:R-:W-:Y:S02]  /*0040*/  VOTE.ANY R4, PT, !P0 ;  /* 0x0000000000047806 */ /* 0x000fe400040e0100 */
[----:B------:R-:W-:Y:S05]  /*0050*/  @P1 BRA `(.L_x_0) ;  /* 0x00000000005c1947 */ /* 0x000fea0003800000 */
[----:B------:R-:W0:Y:S01]  /*0060*/  S2R R3, SR_CgaCtaId ;  /* 0x0000000000037919 */ /* 0x000e220000008800 */
[----:B------:R-:W-:Y:S02]  /*0070*/  MOV R0, 0x400 ;  /* 0x0000040000007802 */ /* 0x000fe40000000f00 */
[----:B------:R-:W-:Y:S02]  /*0080*/  ISETP.NE.AND P0, PT, R5, RZ, PT ;  /* 0x000000ff0500720c */ /* 0x000fe40003f05270 */
[----:B0-----:R-:W-:-:S05]  /*0090*/  LEA R0, R3, R0, 0x18 ;  /* 0x0000000003007211 */ /* 0x001fca00078ec0ff */
[----:B------:R-:W-:-:S05]  /*00a0*/  IMAD R2, R5, 0x4, R0 ;  /* 0x0000000405027824 */ /* 0x000fca00078e0200 */
[----:B------:R0:W-:Y:S01]  /*00b0*/  STS [R2], R5 ;  /* 0x0000000502007388 */ /* 0x0001e20000000800 */
[----:B------:R-:W-:Y:S05]  /*00c0*/  WARPSYNC R4 ;  /* 0x0000000004007348 */ /* 0x000fea0003800000 */
[----:B------:R-:W-:Y:S05]  /*00d0*/  @P0 BRA `(.L_x_0) ;  /* 0x00000000003c0947 */ /* 0x000fea0003800000 */
[----:B------:R-:W1:Y:S01]  /*00e0*/  LDS.128 R16, [R0] ;  /* 0x0000000000107984 */ /* 0x000e620000000c00 */
[----:B0-----:R-:W0:Y:S01]  /*00f0*/  LDC.64 R2, c[0x0][0x380] ;  /* 0x0000e000ff027b82 */ /* 0x001e220000000a00 */
[----:B------:R-:W0:Y:S02]  /*0100*/  LDCU.64 UR4, c[0x0][0x358] ;  /* 0x00006b00ff0477ac */ /* 0x000e240008000a00 */
[----:B------:R-:W2:Y:S04]  /*0110*/  LDS.128 R8, [R0+0x10] ;  /* 0x0000100000087984 */ /* 0x000ea80000000c00 */
[----:B------:R-:W3:Y:S04]  /*0120*/  LDS.128 R4, [R0+0x20] ;  /* 0x0000200000047984 */ /* 0x000ee80000000c00 */
[----:B------:R-:W4:Y:S01]  /*0130*/  LDS.128 R12, [R0+0x30] ;  /* 0x00003000000c7984 */ /* 0x000f220000000c00 */
[----:B-1----:R-:W-:-:S04]  /*0140*/  IADD3 R16, PT, PT, R18, R16, R17 ;  /* 0x0000001012107210 */ /* 0x002fc80007ffe011 */
[----:B--2---:R-:W-:-:S04]  /*0150*/  IADD3 R8, PT, PT, R8, R16, R19 ;  /* 0x0000001008087210 */ /* 0x004fc80007ffe013 */
[----:B------:R-:W-:-:S04]  /*0160*/  IADD3 R8, PT, PT, R10, R8, R9 ;  /* 0x000000080a087210 */ /* 0x000fc80007ffe009 */
[----:B---3--:R-:W-:-:S04]  /*0170*/  IADD3 R4, PT, PT, R4, R8, R11 ;  /* 0x0000000804047210 */ /* 0x008fc80007ffe00b */
[----:B------:R-:W-:-:S04]  /*0180*/  IADD3 R4, PT, PT, R6, R4, R5 ;  /* 0x0000000406047210 */ /* 0x000fc80007ffe005 */
[----:B----4-:R-:W-:-:S04]  /*0190*/  IADD3 R4, PT, PT, R12, R4, R7 ;  /* 0x000000040c047210 */ /* 0x010fc80007ffe007 */
[----:B------:R-:W-:-:S05]  /*01a0*/  IADD3 R4, PT, PT, R14, R4, R13 ;  /* 0x000000040e047210 */ /* 0x000fca0007ffe00d */
[----:B------:R-:W-:-:S05]  /*01b0*/  IMAD.IADD R15, R4, 0x1, R15 ;  /* 0x00000001040f7824 */ /* 0x000fca00078e020f */
[----:B0-----:R1:W-:Y:S02]  /*01c0*/  STG.E desc[UR4][R2.64], R15 ;  /* 0x0000000f02007986 */ /* 0x0013e4000c101904 */
.L_x_0:
[----:B------:R-:W-:Y:S05]  /*01d0*/  WARPSYNC.ALL ;  /* 0x0000000000007948 */ /* 0x000fea0003800000 */
[----:B------:R-:W-:Y:S06]  /*01e0*/  BAR.SYNC.DEFER_BLOCKING 0x0 ;  /* 0x0000000000007b1d */ /* 0x000fec0000010000 */
[----:B------:R-:W-:Y:S05]  /*01f0*/  EXIT ;  /* 0x000000000000794d */ /* 0x000fea0003800000 */
.L_x_1:
[----:B------:R-:W-:-:S00]  /*0200*/  BRA `(.L_x_1) ;  /* 0xfffffffc00fc7947 */ /* 0x000fc0000383ffff */
[----:B------:R-:W-:-:S00]  /*0210*/  NOP ;  /* 0x0000000000007918 */ /* 0x000fc00000000000 */
        /* <DEDUP_REMOVED lines=14> */
.L_x_2:


//--------------------- .nv.shared._Z8myKernelPi  --------------------------
	.section	.nv.shared._Z8myKernelPi,"aw",@nobits
	.sectionflags	@""
	.align	4
.nv.shared._Z8myKernelPi:
	.zero		1152


//--------------------- .nv.shared.reserved.0     --------------------------
	.section	.nv.shared.reserved.0,"aw",@nobits
	.weak		__nv_reservedSMEM_offset_0_alias
	.size		__nv_reservedSMEM_offset_0_alias, 0, 64
	.other		__nv_reservedSMEM_offset_0_alias,@"STO_CUDA_RESERVED_SHARED STV_DEFAULT"
__nv_reservedSMEM_offset_0_alias:
	.zero		0
	.zero		64


//--------------------- .nv.constant0._Z8myKernelPi --------------------------
	.section	.nv.constant0._Z8myKernelPi,"a",@progbits
	.sectionflags	@""
	.align	4
.nv.constant0._Z8myKernelPi:
	.zero		904


//--------------------- SYMBOLS --------------------------

	.type		.nv.reservedSmem.offset0,@object
	.size		.nv.reservedSmem.offset0,0x4
	.type		.nv.reservedSmem.cap,@object
	.size		.nv.reservedSmem.cap,0x4
